//
// Generated by NVIDIA NVVM Compiler
//
// Compiler Build ID: CL-36424714
// Cuda compilation tools, release 13.0, V13.0.88
// Based on NVVM 20.0.0
//

.version 9.0
.target sm_100
.address_size 64

	// .globl	_Z17setupRandomStatesP17curandStateXORWOWmi
.global .align 4 .b8 precalc_xorwow_matrix[102400];
.global .align 4 .b8 precalc_xorwow_offset_matrix[102400];
.global .align 4 .b8 mrg32k3aM1[2304];
.global .align 4 .b8 mrg32k3aM2[2304];
.global .align 4 .b8 mrg32k3aM1SubSeq[2016];
.global .align 4 .b8 mrg32k3aM2SubSeq[2016];
.global .align 4 .b8 mrg32k3aM1Seq[2304];
.global .align 4 .b8 mrg32k3aM2Seq[2304];
.const .align 8 .b8 __cr_lgamma_table[72];

.visible .entry _Z17setupRandomStatesP17curandStateXORWOWmi(
	.param .u64 .ptr .align 1 _Z17setupRandomStatesP17curandStateXORWOWmi_param_0,
	.param .u64 _Z17setupRandomStatesP17curandStateXORWOWmi_param_1,
	.param .u32 _Z17setupRandomStatesP17curandStateXORWOWmi_param_2
)
{
	.reg .pred 	%p<25>;
	.reg .b32 	%r<411>;
	.reg .b64 	%rd<19>;

	ld.param.u64 	%rd8, [_Z17setupRandomStatesP17curandStateXORWOWmi_param_0];
	ld.param.u64 	%rd9, [_Z17setupRandomStatesP17curandStateXORWOWmi_param_1];
	ld.param.u32 	%r183, [_Z17setupRandomStatesP17curandStateXORWOWmi_param_2];
	mov.u32 	%r1, %tid.x;
	setp.ge.s32 	%p1, %r1, %r183;
	@%p1 bra 	$L__BB0_44;
	cvta.to.global.u64 	%rd10, %rd8;
	cvt.u64.u32 	%rd18, %r1;
	mul.wide.u32 	%rd11, %r1, 48;
	add.s64 	%rd2, %rd10, %rd11;
	cvt.u32.u64 	%r184, %rd9;
	xor.b32  	%r185, %r184, -1429050551;
	mul.lo.s32 	%r186, %r185, 1099087573;
	{ .reg .b32 tmp; mov.b64 {tmp, %r187}, %rd9; }
	xor.b32  	%r188, %r187, -136515619;
	mul.lo.s32 	%r189, %r188, -1703105765;
	add.s32 	%r190, %r186, %r189;
	add.s32 	%r191, %r190, 6615241;
	add.s32 	%r192, %r186, 123456789;
	st.global.v2.u32 	[%rd2], {%r191, %r192};
	xor.b32  	%r193, %r186, 362436069;
	add.s32 	%r194, %r189, 521288629;
	st.global.v2.u32 	[%rd2+8], {%r193, %r194};
	xor.b32  	%r195, %r189, 88675123;
	add.s32 	%r196, %r186, 5783321;
	st.global.v2.u32 	[%rd2+16], {%r195, %r196};
	setp.eq.s32 	%p2, %r1, 0;
	@%p2 bra 	$L__BB0_43;
	mov.b32 	%r317, 0;
$L__BB0_3:
	and.b64  	%rd4, %rd18, 3;
	setp.eq.s64 	%p3, %rd4, 0;
	@%p3 bra 	$L__BB0_42;
	mul.wide.u32 	%rd12, %r317, 3200;
	mov.u64 	%rd13, precalc_xorwow_matrix;
	add.s64 	%rd5, %rd13, %rd12;
	cvt.u32.u64 	%r3, %rd4;
	mov.b32 	%r318, 0;
$L__BB0_5:
	mov.b32 	%r331, 0;
	mov.u32 	%r332, %r331;
	mov.u32 	%r333, %r331;
	mov.u32 	%r334, %r331;
	mov.u32 	%r335, %r331;
	mov.u32 	%r324, %r331;
$L__BB0_6:
	mul.wide.u32 	%rd14, %r324, 4;
	add.s64 	%rd15, %rd2, %rd14;
	ld.global.u32 	%r11, [%rd15+4];
	shl.b32 	%r12, %r324, 5;
	mov.b32 	%r330, 0;
$L__BB0_7:
	.pragma "nounroll";
	shr.u32 	%r201, %r11, %r330;
	and.b32  	%r202, %r201, 1;
	setp.eq.b32 	%p4, %r202, 1;
	not.pred 	%p5, %p4;
	add.s32 	%r203, %r12, %r330;
	mul.lo.s32 	%r204, %r203, 5;
	mul.wide.u32 	%rd16, %r204, 4;
	add.s64 	%rd6, %rd5, %rd16;
	@%p5 bra 	$L__BB0_9;
	ld.global.u32 	%r205, [%rd6];
	xor.b32  	%r335, %r335, %r205;
	ld.global.u32 	%r206, [%rd6+4];
	xor.b32  	%r334, %r334, %r206;
	ld.global.u32 	%r207, [%rd6+8];
	xor.b32  	%r333, %r333, %r207;
	ld.global.u32 	%r208, [%rd6+12];
	xor.b32  	%r332, %r332, %r208;
	ld.global.u32 	%r209, [%rd6+16];
	xor.b32  	%r331, %r331, %r209;
$L__BB0_9:
	and.b32  	%r211, %r201, 2;
	setp.eq.s32 	%p6, %r211, 0;
	@%p6 bra 	$L__BB0_11;
	ld.global.u32 	%r212, [%rd6+20];
	xor.b32  	%r335, %r335, %r212;
	ld.global.u32 	%r213, [%rd6+24];
	xor.b32  	%r334, %r334, %r213;
	ld.global.u32 	%r214, [%rd6+28];
	xor.b32  	%r333, %r333, %r214;
	ld.global.u32 	%r215, [%rd6+32];
	xor.b32  	%r332, %r332, %r215;
	ld.global.u32 	%r216, [%rd6+36];
	xor.b32  	%r331, %r331, %r216;
$L__BB0_11:
	and.b32  	%r218, %r201, 4;
	setp.eq.s32 	%p7, %r218, 0;
	@%p7 bra 	$L__BB0_13;
	ld.global.u32 	%r219, [%rd6+40];
	xor.b32  	%r335, %r335, %r219;
	ld.global.u32 	%r220, [%rd6+44];
	xor.b32  	%r334, %r334, %r220;
	ld.global.u32 	%r221, [%rd6+48];
	xor.b32  	%r333, %r333, %r221;
	ld.global.u32 	%r222, [%rd6+52];
	xor.b32  	%r332, %r332, %r222;
	ld.global.u32 	%r223, [%rd6+56];
	xor.b32  	%r331, %r331, %r223;
$L__BB0_13:
	and.b32  	%r225, %r201, 8;
	setp.eq.s32 	%p8, %r225, 0;
	@%p8 bra 	$L__BB0_15;
	ld.global.u32 	%r226, [%rd6+60];
	xor.b32  	%r335, %r335, %r226;
	ld.global.u32 	%r227, [%rd6+64];
	xor.b32  	%r334, %r334, %r227;
	ld.global.u32 	%r228, [%rd6+68];
	xor.b32  	%r333, %r333, %r228;
	ld.global.u32 	%r229, [%rd6+72];
	xor.b32  	%r332, %r332, %r229;
	ld.global.u32 	%r230, [%rd6+76];
	xor.b32  	%r331, %r331, %r230;
$L__BB0_15:
	and.b32  	%r232, %r201, 16;
	setp.eq.s32 	%p9, %r232, 0;
	@%p9 bra 	$L__BB0_17;
	ld.global.u32 	%r233, [%rd6+80];
	xor.b32  	%r335, %r335, %r233;
	ld.global.u32 	%r234, [%rd6+84];
	xor.b32  	%r334, %r334, %r234;
	ld.global.u32 	%r235, [%rd6+88];
	xor.b32  	%r333, %r333, %r235;
	ld.global.u32 	%r236, [%rd6+92];
	xor.b32  	%r332, %r332, %r236;
	ld.global.u32 	%r237, [%rd6+96];
	xor.b32  	%r331, %r331, %r237;
$L__BB0_17:
	and.b32  	%r239, %r201, 32;
	setp.eq.s32 	%p10, %r239, 0;
	@%p10 bra 	$L__BB0_19;
	ld.global.u32 	%r240, [%rd6+100];
	xor.b32  	%r335, %r335, %r240;
	ld.global.u32 	%r241, [%rd6+104];
	xor.b32  	%r334, %r334, %r241;
	ld.global.u32 	%r242, [%rd6+108];
	xor.b32  	%r333, %r333, %r242;
	ld.global.u32 	%r243, [%rd6+112];
	xor.b32  	%r332, %r332, %r243;
	ld.global.u32 	%r244, [%rd6+116];
	xor.b32  	%r331, %r331, %r244;
$L__BB0_19:
	and.b32  	%r246, %r201, 64;
	setp.eq.s32 	%p11, %r246, 0;
	@%p11 bra 	$L__BB0_21;
	ld.global.u32 	%r247, [%rd6+120];
	xor.b32  	%r335, %r335, %r247;
	ld.global.u32 	%r248, [%rd6+124];
	xor.b32  	%r334, %r334, %r248;
	ld.global.u32 	%r249, [%rd6+128];
	xor.b32  	%r333, %r333, %r249;
	ld.global.u32 	%r250, [%rd6+132];
	xor.b32  	%r332, %r332, %r250;
	ld.global.u32 	%r251, [%rd6+136];
	xor.b32  	%r331, %r331, %r251;
$L__BB0_21:
	and.b32  	%r253, %r201, 128;
	setp.eq.s32 	%p12, %r253, 0;
	@%p12 bra 	$L__BB0_23;
	ld.global.u32 	%r254, [%rd6+140];
	xor.b32  	%r335, %r335, %r254;
	ld.global.u32 	%r255, [%rd6+144];
	xor.b32  	%r334, %r334, %r255;
	ld.global.u32 	%r256, [%rd6+148];
	xor.b32  	%r333, %r333, %r256;
	ld.global.u32 	%r257, [%rd6+152];
	xor.b32  	%r332, %r332, %r257;
	ld.global.u32 	%r258, [%rd6+156];
	xor.b32  	%r331, %r331, %r258;
$L__BB0_23:
	and.b32  	%r260, %r201, 256;
	setp.eq.s32 	%p13, %r260, 0;
	@%p13 bra 	$L__BB0_25;
	ld.global.u32 	%r261, [%rd6+160];
	xor.b32  	%r335, %r335, %r261;
	ld.global.u32 	%r262, [%rd6+164];
	xor.b32  	%r334, %r334, %r262;
	ld.global.u32 	%r263, [%rd6+168];
	xor.b32  	%r333, %r333, %r263;
	ld.global.u32 	%r264, [%rd6+172];
	xor.b32  	%r332, %r332, %r264;
	ld.global.u32 	%r265, [%rd6+176];
	xor.b32  	%r331, %r331, %r265;
$L__BB0_25:
	and.b32  	%r267, %r201, 512;
	setp.eq.s32 	%p14, %r267, 0;
	@%p14 bra 	$L__BB0_27;
	ld.global.u32 	%r268, [%rd6+180];
	xor.b32  	%r335, %r335, %r268;
	ld.global.u32 	%r269, [%rd6+184];
	xor.b32  	%r334, %r334, %r269;
	ld.global.u32 	%r270, [%rd6+188];
	xor.b32  	%r333, %r333, %r270;
	ld.global.u32 	%r271, [%rd6+192];
	xor.b32  	%r332, %r332, %r271;
	ld.global.u32 	%r272, [%rd6+196];
	xor.b32  	%r331, %r331, %r272;
$L__BB0_27:
	and.b32  	%r274, %r201, 1024;
	setp.eq.s32 	%p15, %r274, 0;
	@%p15 bra 	$L__BB0_29;
	ld.global.u32 	%r275, [%rd6+200];
	xor.b32  	%r335, %r335, %r275;
	ld.global.u32 	%r276, [%rd6+204];
	xor.b32  	%r334, %r334, %r276;
	ld.global.u32 	%r277, [%rd6+208];
	xor.b32  	%r333, %r333, %r277;
	ld.global.u32 	%r278, [%rd6+212];
	xor.b32  	%r332, %r332, %r278;
	ld.global.u32 	%r279, [%rd6+216];
	xor.b32  	%r331, %r331, %r279;
$L__BB0_29:
	and.b32  	%r281, %r201, 2048;
	setp.eq.s32 	%p16, %r281, 0;
	@%p16 bra 	$L__BB0_31;
	ld.global.u32 	%r282, [%rd6+220];
	xor.b32  	%r335, %r335, %r282;
	ld.global.u32 	%r283, [%rd6+224];
	xor.b32  	%r334, %r334, %r283;
	ld.global.u32 	%r284, [%rd6+228];
	xor.b32  	%r333, %r333, %r284;
	ld.global.u32 	%r285, [%rd6+232];
	xor.b32  	%r332, %r332, %r285;
	ld.global.u32 	%r286, [%rd6+236];
	xor.b32  	%r331, %r331, %r286;
$L__BB0_31:
	and.b32  	%r288, %r201, 4096;
	setp.eq.s32 	%p17, %r288, 0;
	@%p17 bra 	$L__BB0_33;
	ld.global.u32 	%r289, [%rd6+240];
	xor.b32  	%r335, %r335, %r289;
	ld.global.u32 	%r290, [%rd6+244];
	xor.b32  	%r334, %r334, %r290;
	ld.global.u32 	%r291, [%rd6+248];
	xor.b32  	%r333, %r333, %r291;
	ld.global.u32 	%r292, [%rd6+252];
	xor.b32  	%r332, %r332, %r292;
	ld.global.u32 	%r293, [%rd6+256];
	xor.b32  	%r331, %r331, %r293;
$L__BB0_33:
	and.b32  	%r295, %r201, 8192;
	setp.eq.s32 	%p18, %r295, 0;
	@%p18 bra 	$L__BB0_35;
	ld.global.u32 	%r296, [%rd6+260];
	xor.b32  	%r335, %r335, %r296;
	ld.global.u32 	%r297, [%rd6+264];
	xor.b32  	%r334, %r334, %r297;
	ld.global.u32 	%r298, [%rd6+268];
	xor.b32  	%r333, %r333, %r298;
	ld.global.u32 	%r299, [%rd6+272];
	xor.b32  	%r332, %r332, %r299;
	ld.global.u32 	%r300, [%rd6+276];
	xor.b32  	%r331, %r331, %r300;
$L__BB0_35:
	and.b32  	%r302, %r201, 16384;
	setp.eq.s32 	%p19, %r302, 0;
	@%p19 bra 	$L__BB0_37;
	ld.global.u32 	%r303, [%rd6+280];
	xor.b32  	%r335, %r335, %r303;
	ld.global.u32 	%r304, [%rd6+284];
	xor.b32  	%r334, %r334, %r304;
	ld.global.u32 	%r305, [%rd6+288];
	xor.b32  	%r333, %r333, %r305;
	ld.global.u32 	%r306, [%rd6+292];
	xor.b32  	%r332, %r332, %r306;
	ld.global.u32 	%r307, [%rd6+296];
	xor.b32  	%r331, %r331, %r307;
$L__BB0_37:
	and.b32  	%r309, %r201, 32768;
	setp.eq.s32 	%p20, %r309, 0;
	@%p20 bra 	$L__BB0_39;
	ld.global.u32 	%r310, [%rd6+300];
	xor.b32  	%r335, %r335, %r310;
	ld.global.u32 	%r311, [%rd6+304];
	xor.b32  	%r334, %r334, %r311;
	ld.global.u32 	%r312, [%rd6+308];
	xor.b32  	%r333, %r333, %r312;
	ld.global.u32 	%r313, [%rd6+312];
	xor.b32  	%r332, %r332, %r313;
	ld.global.u32 	%r314, [%rd6+316];
	xor.b32  	%r331, %r331, %r314;
$L__BB0_39:
	add.s32 	%r330, %r330, 16;
	setp.ne.s32 	%p21, %r330, 32;
	@%p21 bra 	$L__BB0_7;
	mad.lo.s32 	%r315, %r324, -31, %r12;
	add.s32 	%r324, %r315, 1;
	setp.ne.s32 	%p22, %r324, 5;
	@%p22 bra 	$L__BB0_6;
	st.global.u32 	[%rd2+4], %r335;
	st.global.u32 	[%rd2+8], %r334;
	st.global.u32 	[%rd2+12], %r333;
	st.global.u32 	[%rd2+16], %r332;
	st.global.u32 	[%rd2+20], %r331;
	add.s32 	%r318, %r318, 1;
	setp.lt.u32 	%p23, %r318, %r3;
	@%p23 bra 	$L__BB0_5;
$L__BB0_42:
	shr.u64 	%rd7, %rd18, 2;
	add.s32 	%r317, %r317, 1;
	setp.gt.u64 	%p24, %rd18, 3;
	mov.u64 	%rd18, %rd7;
	@%p24 bra 	$L__BB0_3;
$L__BB0_43:
	mov.b32 	%r316, 0;
	st.global.v2.u32 	[%rd2+24], {%r316, %r316};
	st.global.u32 	[%rd2+32], %r316;
	mov.b64 	%rd17, 0;
	st.global.u64 	[%rd2+40], %rd17;
$L__BB0_44:
	ret;

}
	// .globl	_Z14generateVectorPiP17curandStateXORWOWi
.visible .entry _Z14generateVectorPiP17curandStateXORWOWi(
	.param .u64 .ptr .align 1 _Z14generateVectorPiP17curandStateXORWOWi_param_0,
	.param .u64 .ptr .align 1 _Z14generateVectorPiP17curandStateXORWOWi_param_1,
	.param .u32 _Z14generateVectorPiP17curandStateXORWOWi_param_2
)
{
	.reg .pred 	%p<2>;
	.reg .b32 	%r<22>;
	.reg .b64 	%rd<9>;

	ld.param.u64 	%rd1, [_Z14generateVectorPiP17curandStateXORWOWi_param_0];
	ld.param.u64 	%rd2, [_Z14generateVectorPiP17curandStateXORWOWi_param_1];
	ld.param.u32 	%r2, [_Z14generateVectorPiP17curandStateXORWOWi_param_2];
	mov.u32 	%r1, %tid.x;
	setp.ge.s32 	%p1, %r1, %r2;
	@%p1 bra 	$L__BB1_2;
	cvta.to.global.u64 	%rd3, %rd2;
	cvta.to.global.u64 	%rd4, %rd1;
	mul.wide.u32 	%rd5, %r1, 48;
	add.s64 	%rd6, %rd3, %rd5;
	ld.global.v2.u32 	{%r3, %r4}, [%rd6];
	shr.u32 	%r5, %r4, 2;
	xor.b32  	%r6, %r5, %r4;
	ld.global.v2.u32 	{%r7, %r8}, [%rd6+8];
	ld.global.v2.u32 	{%r9, %r10}, [%rd6+16];
	st.global.v2.u32 	[%rd6+8], {%r8, %r9};
	shl.b32 	%r11, %r10, 4;
	shl.b32 	%r12, %r6, 1;
	xor.b32  	%r13, %r12, %r11;
	xor.b32  	%r14, %r13, %r6;
	xor.b32  	%r15, %r14, %r10;
	st.global.v2.u32 	[%rd6+16], {%r10, %r15};
	add.s32 	%r16, %r3, 362437;
	st.global.v2.u32 	[%rd6], {%r16, %r7};
	add.s32 	%r17, %r15, %r16;
	mul.hi.u32 	%r18, %r17, 1374389535;
	shr.u32 	%r19, %r18, 5;
	mul.lo.s32 	%r20, %r19, 100;
	sub.s32 	%r21, %r17, %r20;
	mul.wide.u32 	%rd7, %r1, 4;
	add.s64 	%rd8, %rd4, %rd7;
	st.global.u32 	[%rd8], %r21;
$L__BB1_2:
	ret;

}
	// .globl	_Z10sumVectorsPiS_S_i
.visible .entry _Z10sumVectorsPiS_S_i(
	.param .u64 .ptr .align 1 _Z10sumVectorsPiS_S_i_param_0,
	.param .u64 .ptr .align 1 _Z10sumVectorsPiS_S_i_param_1,
	.param .u64 .ptr .align 1 _Z10sumVectorsPiS_S_i_param_2,
	.param .u32 _Z10sumVectorsPiS_S_i_param_3
)
{
	.reg .pred 	%p<2>;
	.reg .b32 	%r<6>;
	.reg .b64 	%rd<11>;

	ld.param.u64 	%rd1, [_Z10sumVectorsPiS_S_i_param_0];
	ld.param.u64 	%rd2, [_Z10sumVectorsPiS_S_i_param_1];
	ld.param.u64 	%rd3, [_Z10sumVectorsPiS_S_i_param_2];
	ld.param.u32 	%r2, [_Z10sumVectorsPiS_S_i_param_3];
	mov.u32 	%r1, %tid.x;
	setp.ge.s32 	%p1, %r1, %r2;
	@%p1 bra 	$L__BB2_2;
	cvta.to.global.u64 	%rd4, %rd1;
	cvta.to.global.u64 	%rd5, %rd2;
	cvta.to.global.u64 	%rd6, %rd3;
	mul.wide.u32 	%rd7, %r1, 4;
	add.s64 	%rd8, %rd4, %rd7;
	ld.global.u32 	%r3, [%rd8];
	add.s64 	%rd9, %rd5, %rd7;
	ld.global.u32 	%r4, [%rd9];
	add.s32 	%r5, %r4, %r3;
	add.s64 	%rd10, %rd6, %rd7;
	st.global.u32 	[%rd10], %r5;
$L__BB2_2:
	ret;

}


// ===== COMPILED SASS (sm_100) =====

	.target	sm_100

	.elftype	@"ET_EXEC"


//--------------------- .note.nv.tkinfo           --------------------------
	.section	.note.nv.tkinfo,"",@"SHT_NOTE"
	.sectionflags	@"SHF_NOTE_NV_TKINFO"
	.tkinfo
        /*0018*/ 	.word	0x00000002
        /*0030*/ 	.string	""
        /*0030*/ 	.string	"ptxas"
        /*0030*/ 	.string	"Cuda compilation tools, release 13.0, V13.0.88"
        /*0030*/ 	.string	"Build cuda_13.0.r13.0/compiler.36424714_0"
        /*0030*/ 	.string	"-arch sm_100 -m 64 "



//--------------------- .note.nv.cuinfo           --------------------------
	.section	.note.nv.cuinfo,"",@"SHT_NOTE"
	.sectionflags	@"SHF_NOTE_NV_CUINFO"
        /*0018*/ 	.short	0x0002
        /*001a*/ 	.short	0x0064
        /*001c*/ 	.short	0x0082
	.zero		2


//--------------------- .nv.info                  --------------------------
	.section	.nv.info,"",@"SHT_CUDA_INFO"
	.align	4


	//----- nvinfo : EIATTR_REGCOUNT
	.align		4
        /*0000*/ 	.byte	0x04, 0x2f
        /*0002*/ 	.short	(.L_10 - .L_9)
	.align		4
.L_9:
        /*0004*/ 	.word	index@(_Z17setupRandomStatesP17curandStateXORWOWmi)
        /*0008*/ 	.word	0x0000001f


	//----- nvinfo : EIATTR_FRAME_SIZE
	.align		4
.L_10:
        /*000c*/ 	.byte	0x04, 0x11
        /*000e*/ 	.short	(.L_12 - .L_11)
	.align		4
.L_11:
        /*0010*/ 	.word	index@(_Z17setupRandomStatesP17curandStateXORWOWmi)
        /*0014*/ 	.word	0x00000000


	//----- nvinfo : EIATTR_REGCOUNT
	.align		4
.L_12:
        /*0018*/ 	.byte	0x04, 0x2f
        /*001a*/ 	.short	(.L_14 - .L_13)
	.align		4
.L_13:
        /*001c*/ 	.word	index@(_Z14generateVectorPiP17curandStateXORWOWi)
        /*0020*/ 	.word	0x00000016


	//----- nvinfo : EIATTR_FRAME_SIZE
	.align		4
.L_14:
        /*0024*/ 	.byte	0x04, 0x11
        /*0026*/ 	.short	(.L_16 - .L_15)
	.align		4
.L_15:
        /*0028*/ 	.word	index@(_Z14generateVectorPiP17curandStateXORWOWi)
        /*002c*/ 	.word	0x00000000


	//----- nvinfo : EIATTR_REGCOUNT
	.align		4
.L_16:
        /*0030*/ 	.byte	0x04, 0x2f
        /*0032*/ 	.short	(.L_18 - .L_17)
	.align		4
.L_17:
        /*0034*/ 	.word	index@(_Z10sumVectorsPiS_S_i)
        /*0038*/ 	.word	0x0000000c


	//----- nvinfo : EIATTR_FRAME_SIZE
	.align		4
.L_18:
        /*003c*/ 	.byte	0x04, 0x11
        /*003e*/ 	.short	(.L_20 - .L_19)
	.align		4
.L_19:
        /*0040*/ 	.word	index@(_Z10sumVectorsPiS_S_i)
        /*0044*/ 	.word	0x00000000


	//----- nvinfo : EIATTR_MIN_STACK_SIZE
	.align		4
.L_20:
        /*0048*/ 	.byte	0x04, 0x12
        /*004a*/ 	.short	(.L_22 - .L_21)
	.align		4
.L_21:
        /*004c*/ 	.word	index@(_Z10sumVectorsPiS_S_i)
        /*0050*/ 	.word	0x00000000


	//----- nvinfo : EIATTR_MIN_STACK_SIZE
	.align		4
.L_22:
        /*0054*/ 	.byte	0x04, 0x12
        /*0056*/ 	.short	(.L_24 - .L_23)
	.align		4
.L_23:
        /*0058*/ 	.word	index@(_Z14generateVectorPiP17curandStateXORWOWi)
        /*005c*/ 	.word	0x00000000


	//----- nvinfo : EIATTR_MIN_STACK_SIZE
	.align		4
.L_24:
        /*0060*/ 	.byte	0x04, 0x12
        /*0062*/ 	.short	(.L_26 - .L_25)
	.align		4
.L_25:
        /*0064*/ 	.word	index@(_Z17setupRandomStatesP17curandStateXORWOWmi)
        /*0068*/ 	.word	0x00000000
.L_26:


//--------------------- .nv.compat                --------------------------
	.section	.nv.compat,"",@"SHT_CUDA_COMPAT_INFO"
	.align	4
        /*0000*/ 	.byte	0x02, 0x09, 0x00, 0x00, 0x02, 0x02, 0x01, 0x00, 0x02, 0x05, 0x05, 0x00, 0x03, 0x07, 0x01, 0x01
        /*0010*/ 	.byte	0x02, 0x03, 0x00, 0x00, 0x02, 0x06, 0x01, 0x00, 0x04, 0x0b, 0x08, 0x00, 0x09, 0x00, 0x00, 0x00
        /*0020*/ 	.byte	0x00, 0x00, 0x00, 0x00


//--------------------- .nv.info._Z10sumVectorsPiS_S_i --------------------------
	.section	.nv.info._Z10sumVectorsPiS_S_i,"",@"SHT_CUDA_INFO"
	.sectionflags	@""
	.align	4


	//----- nvinfo : EIATTR_CUDA_API_VERSION
	.align		4
        /*0000*/ 	.byte	0x04, 0x37
        /*0002*/ 	.short	(.L_28 - .L_27)
.L_27:
        /*0004*/ 	.word	0x00000082


	//----- nvinfo : EIATTR_KPARAM_INFO
	.align		4
.L_28:
        /*0008*/ 	.byte	0x04, 0x17
        /*000a*/ 	.short	(.L_30 - .L_29)
.L_29:
        /*000c*/ 	.word	0x00000000
        /*0010*/ 	.short	0x0003
        /*0012*/ 	.short	0x0018
        /*0014*/ 	.byte	0x00, 0xf0, 0x11, 0x00


	//----- nvinfo : EIATTR_KPARAM_INFO
	.align		4
.L_30:
        /*0018*/ 	.byte	0x04, 0x17
        /*001a*/ 	.short	(.L_32 - .L_31)
.L_31:
        /*001c*/ 	.word	0x00000000
        /*0020*/ 	.short	0x0002
        /*0022*/ 	.short	0x0010
        /*0024*/ 	.byte	0x00, 0xf5, 0x21, 0x00


	//----- nvinfo : EIATTR_KPARAM_INFO
	.align		4
.L_32:
        /*0028*/ 	.byte	0x04, 0x17
        /*002a*/ 	.short	(.L_34 - .L_33)
.L_33:
        /*002c*/ 	.word	0x00000000
        /*0030*/ 	.short	0x0001
        /*0032*/ 	.short	0x0008
        /*0034*/ 	.byte	0x00, 0xf5, 0x21, 0x00


	//----- nvinfo : EIATTR_KPARAM_INFO
	.align		4
.L_34:
        /*0038*/ 	.byte	0x04, 0x17
        /*003a*/ 	.short	(.L_36 - .L_35)
.L_35:
        /*003c*/ 	.word	0x00000000
        /*0040*/ 	.short	0x0000
        /*0042*/ 	.short	0x0000
        /*0044*/ 	.byte	0x00, 0xf5, 0x21, 0x00


	//----- nvinfo : EIATTR_SPARSE_MMA_MASK
	.align		4
.L_36:
        /*0048*/ 	.byte	0x03, 0x50
        /*004a*/ 	.short	0x0000


	//----- nvinfo : EIATTR_MAXREG_COUNT
	.align		4
        /*004c*/ 	.byte	0x03, 0x1b
        /*004e*/ 	.short	0x00ff


	//----- nvinfo : EIATTR_MERCURY_ISA_VERSION
	.align		4
        /*0050*/ 	.byte	0x03, 0x5f
        /*0052*/ 	.short	0x0101


	//----- nvinfo : EIATTR_VRC_CTA_INIT_COUNT
	.align		4
        /*0054*/ 	.byte	0x02, 0x4a
	.zero		1
	.zero		1


	//----- nvinfo : EIATTR_EXIT_INSTR_OFFSETS
	.align		4
        /*0058*/ 	.byte	0x04, 0x1c
        /*005a*/ 	.short	(.L_38 - .L_37)


	//   ....[0]....
.L_37:
        /*005c*/ 	.word	0x00000040


	//   ....[1]....
        /*0060*/ 	.word	0x00000100


	//----- nvinfo : EIATTR_CBANK_PARAM_SIZE
	.align		4
.L_38:
        /*0064*/ 	.byte	0x03, 0x19
        /*0066*/ 	.short	0x001c


	//----- nvinfo : EIATTR_PARAM_CBANK
	.align		4
        /*0068*/ 	.byte	0x04, 0x0a
        /*006a*/ 	.short	(.L_40 - .L_39)
	.align		4
.L_39:
        /*006c*/ 	.word	index@(.nv.constant0._Z10sumVectorsPiS_S_i)
        /*0070*/ 	.short	0x0380
        /*0072*/ 	.short	0x001c


	//----- nvinfo : EIATTR_SW_WAR
	.align		4
.L_40:
        /*0074*/ 	.byte	0x04, 0x36
        /*0076*/ 	.short	(.L_42 - .L_41)
.L_41:
        /*0078*/ 	.word	0x00000008
.L_42:


//--------------------- .nv.info._Z14generateVectorPiP17curandStateXORWOWi --------------------------
	.section	.nv.info._Z14generateVectorPiP17curandStateXORWOWi,"",@"SHT_CUDA_INFO"
	.sectionflags	@""
	.align	4


	//----- nvinfo : EIATTR_CUDA_API_VERSION
	.align		4
        /*0000*/ 	.byte	0x04, 0x37
        /*0002*/ 	.short	(.L_44 - .L_43)
.L_43:
        /*0004*/ 	.word	0x00000082


	//----- nvinfo : EIATTR_KPARAM_INFO
	.align		4
.L_44:
        /*0008*/ 	.byte	0x04, 0x17
        /*000a*/ 	.short	(.L_46 - .L_45)
.L_45:
        /*000c*/ 	.word	0x00000000
        /*0010*/ 	.short	0x0002
        /*0012*/ 	.short	0x0010
        /*0014*/ 	.byte	0x00, 0xf0, 0x11, 0x00


	//----- nvinfo : EIATTR_KPARAM_INFO
	.align		4
.L_46:
        /*0018*/ 	.byte	0x04, 0x17
        /*001a*/ 	.short	(.L_48 - .L_47)
.L_47:
        /*001c*/ 	.word	0x00000000
        /*0020*/ 	.short	0x0001
        /*0022*/ 	.short	0x0008
        /*0024*/ 	.byte	0x00, 0xf5, 0x21, 0x00


	//----- nvinfo : EIATTR_KPARAM_INFO
	.align		4
.L_48:
        /*0028*/ 	.byte	0x04, 0x17
        /*002a*/ 	.short	(.L_50 - .L_49)
.L_49:
        /*002c*/ 	.word	0x00000000
        /*0030*/ 	.short	0x0000
        /*0032*/ 	.short	0x0000
        /*0034*/ 	.byte	0x00, 0xf5, 0x21, 0x00


	//----- nvinfo : EIATTR_SPARSE_MMA_MASK
	.align		4
.L_50:
        /*0038*/ 	.byte	0x03, 0x50
        /*003a*/ 	.short	0x0000


	//----- nvinfo : EIATTR_MAXREG_COUNT
	.align		4
        /*003c*/ 	.byte	0x03, 0x1b
        /*003e*/ 	.short	0x00ff


	//----- nvinfo : EIATTR_MERCURY_ISA_VERSION
	.align		4
        /*0040*/ 	.byte	0x03, 0x5f
        /*0042*/ 	.short	0x0101


	//----- nvinfo : EIATTR_VRC_CTA_INIT_COUNT
	.align		4
        /*0044*/ 	.byte	0x02, 0x4a
	.zero		1
	.zero		1


	//----- nvinfo : EIATTR_EXIT_INSTR_OFFSETS
	.align		4
        /*0048*/ 	.byte	0x04, 0x1c
        /*004a*/ 	.short	(.L_52 - .L_51)


	//   ....[0]....
.L_51:
        /*004c*/ 	.word	0x00000040


	//   ....[1]....
        /*0050*/ 	.word	0x00000200


	//----- nvinfo : EIATTR_CBANK_PARAM_SIZE
	.align		4
.L_52:
        /*0054*/ 	.byte	0x03, 0x19
        /*0056*/ 	.short	0x0014


	//----- nvinfo : EIATTR_PARAM_CBANK
	.align		4
        /*0058*/ 	.byte	0x04, 0x0a
        /*005a*/ 	.short	(.L_54 - .L_53)
	.align		4
.L_53:
        /*005c*/ 	.word	index@(.nv.constant0._Z14generateVectorPiP17curandStateXORWOWi)
        /*0060*/ 	.short	0x0380
        /*0062*/ 	.short	0x0014


	//----- nvinfo : EIATTR_SW_WAR
	.align		4
.L_54:
        /*0064*/ 	.byte	0x04, 0x36
        /*0066*/ 	.short	(.L_56 - .L_55)
.L_55:
        /*0068*/ 	.word	0x00000008
.L_56:


//--------------------- .nv.info._Z17setupRandomStatesP17curandStateXORWOWmi --------------------------
	.section	.nv.info._Z17setupRandomStatesP17curandStateXORWOWmi,"",@"SHT_CUDA_INFO"
	.sectionflags	@""
	.align	4


	//----- nvinfo : EIATTR_CUDA_API_VERSION
	.align		4
        /*0000*/ 	.byte	0x04, 0x37
        /*0002*/ 	.short	(.L_58 - .L_57)
.L_57:
        /*0004*/ 	.word	0x00000082


	//----- nvinfo : EIATTR_KPARAM_INFO
	.align		4
.L_58:
        /*0008*/ 	.byte	0x04, 0x17
        /*000a*/ 	.short	(.L_60 - .L_59)
.L_59:
        /*000c*/ 	.word	0x00000000
        /*0010*/ 	.short	0x0002
        /*0012*/ 	.short	0x0010
        /*0014*/ 	.byte	0x00, 0xf0, 0x11, 0x00


	//----- nvinfo : EIATTR_KPARAM_INFO
	.align		4
.L_60:
        /*0018*/ 	.byte	0x04, 0x17
        /*001a*/ 	.short	(.L_62 - .L_61)
.L_61:
        /*001c*/ 	.word	0x00000000
        /*0020*/ 	.short	0x0001
        /*0022*/ 	.short	0x0008
        /*0024*/ 	.byte	0x00, 0xf0, 0x21, 0x00


	//----- nvinfo : EIATTR_KPARAM_INFO
	.align		4
.L_62:
        /*0028*/ 	.byte	0x04, 0x17
        /*002a*/ 	.short	(.L_64 - .L_63)
.L_63:
        /*002c*/ 	.word	0x00000000
        /*0030*/ 	.short	0x0000
        /*0032*/ 	.short	0x0000
        /*0034*/ 	.byte	0x00, 0xf5, 0x21, 0x00


	//----- nvinfo : EIATTR_SPARSE_MMA_MASK
	.align		4
.L_64:
        /*0038*/ 	.byte	0x03, 0x50
        /*003a*/ 	.short	0x0000


	//----- nvinfo : EIATTR_MAXREG_COUNT
	.align		4
        /*003c*/ 	.byte	0x03, 0x1b
        /*003e*/ 	.short	0x00ff


	//----- nvinfo : EIATTR_MERCURY_ISA_VERSION
	.align		4
        /*0040*/ 	.byte	0x03, 0x5f
        /*0042*/ 	.short	0x0101


	//----- nvinfo : EIATTR_VRC_CTA_INIT_COUNT
	.align		4
        /*0044*/ 	.byte	0x02, 0x4a
	.zero		1
	.zero		1


	//----- nvinfo : EIATTR_EXIT_INSTR_OFFSETS
	.align		4
        /*0048*/ 	.byte	0x04, 0x1c
        /*004a*/ 	.short	(.L_66 - .L_65)


	//   ....[0]....
.L_65:
        /*004c*/ 	.word	0x00000040


	//   ....[1]....
        /*0050*/ 	.word	0x00000f50


	//----- nvinfo : EIATTR_CRS_STACK_SIZE
	.align		4
.L_66:
        /*0054*/ 	.byte	0x04, 0x1e
        /*0056*/ 	.short	(.L_68 - .L_67)
.L_67:
        /*0058*/ 	.word	0x00000000


	//----- nvinfo : EIATTR_CBANK_PARAM_SIZE
	.align		4
.L_68:
        /*005c*/ 	.byte	0x03, 0x19
        /*005e*/ 	.short	0x0014


	//----- nvinfo : EIATTR_PARAM_CBANK
	.align		4
        /*0060*/ 	.byte	0x04, 0x0a
        /*0062*/ 	.short	(.L_70 - .L_69)
	.align		4
.L_69:
        /*0064*/ 	.word	index@(.nv.constant0._Z17setupRandomStatesP17curandStateXORWOWmi)
        /*0068*/ 	.short	0x0380
        /*006a*/ 	.short	0x0014


	//----- nvinfo : EIATTR_SW_WAR
	.align		4
.L_70:
        /*006c*/ 	.byte	0x04, 0x36
        /*006e*/ 	.short	(.L_72 - .L_71)
.L_71:
        /*0070*/ 	.word	0x00000008
.L_72:


//--------------------- .nv.callgraph             --------------------------
	.section	.nv.callgraph,"",@"SHT_CUDA_CALLGRAPH"
	.align	4
	.sectionentsize	8
	.align		4
        /*0000*/ 	.word	0x00000000
	.align		4
        /*0004*/ 	.word	0xffffffff
	.align		4
        /*0008*/ 	.word	0x00000000
	.align		4
        /*000c*/ 	.word	0xfffffffe
	.align		4
        /*0010*/ 	.word	0x00000000
	.align		4
        /*0014*/ 	.word	0xfffffffd
	.align		4
        /*0018*/ 	.word	0x00000000
	.align		4
        /*001c*/ 	.word	0xfffffffc


//--------------------- .nv.constant4             --------------------------
	.section	.nv.constant4,"a",@progbits
	.align	8
	.align		8
.nv.constant4:
        /*0000*/ 	.dword	precalc_xorwow_matrix
	.align		8
        /*0008*/ 	.dword	precalc_xorwow_offset_matrix
	.align		8
        /*0010*/ 	.dword	mrg32k3aM1
	.align		8
        /*0018*/ 	.dword	mrg32k3aM2
	.align		8
        /*0020*/ 	.dword	mrg32k3aM1SubSeq
	.align		8
        /*0028*/ 	.dword	mrg32k3aM2SubSeq
	.align		8
        /*0030*/ 	.dword	mrg32k3aM1Seq
	.align		8
        /*0038*/ 	.dword	mrg32k3aM2Seq


//--------------------- .nv.constant3             --------------------------
	.section	.nv.constant3,"a",@progbits
	.align	8
.nv.constant3:
	.type		__cr_lgamma_table,@object
	.size		__cr_lgamma_table,(.L_8 - __cr_lgamma_table)
__cr_lgamma_table:
        /*0000*/ 	.byte	0x00, 0x00, 0x00, 0x00, 0x00, 0x00, 0x00, 0x00, 0x00, 0x00, 0x00, 0x00, 0x00, 0x00, 0x00, 0x00
        /*0010*/ 	.byte	0xef, 0x39, 0xfa, 0xfe, 0x42, 0x2e, 0xe6, 0x3f, 0x02, 0x20, 0x2a, 0xfa, 0x0b, 0xab, 0xfc, 0x3f
        /*0020*/ 	.byte	0xf9, 0x2c, 0x92, 0x7c, 0xa7, 0x6c, 0x09, 0x40, 0xc9, 0x79, 0x44, 0x3c, 0x64, 0x26, 0x13, 0x40
        /*0030*/ 	.byte	0xca, 0x01, 0xcf, 0x3a, 0x27, 0x51, 0x1a, 0x40, 0x30, 0xcc, 0x2d, 0xf3, 0xe1, 0x0c, 0x21, 0x40
        /*0040*/ 	.byte	0x0d, 0xb7, 0xfc, 0x82, 0x8e, 0x35, 0x25, 0x40
.L_8:


//--------------------- .text._Z10sumVectorsPiS_S_i --------------------------
	.section	.text._Z10sumVectorsPiS_S_i,"ax",@progbits
	.align	128
        .global         _Z10sumVectorsPiS_S_i
        .type           _Z10sumVectorsPiS_S_i,@function
        .size           _Z10sumVectorsPiS_S_i,(.L_x_11 - _Z10sumVectorsPiS_S_i)
        .other          _Z10sumVectorsPiS_S_i,@"STO_CUDA_ENTRY STV_DEFAULT"
_Z10sumVectorsPiS_S_i:
.text._Z10sumVectorsPiS_S_i:
[----:B------:R-:W-:Y:S01]  /*0000*/  LDC R1, c[0x0][0x37c] ;  /* 0x0000df00ff017b82 */ /* 0x000fe20000000800 */
[----:B------:R-:W0:Y:S01]  /*0010*/  S2R R9, SR_TID.X ;  /* 0x0000000000097919 */ /* 0x000e220000002100 */
[----:B------:R-:W0:Y:S02]  /*0020*/  LDCU UR4, c[0x0][0x398] ;  /* 0x00007300ff0477ac */ /* 0x000e240008000800 */
[----:B0-----:R-:W-:-:S13]  /*0030*/  ISETP.GE.AND P0, PT, R9, UR4, PT ;  /* 0x0000000409007c0c */ /* 0x001fda000bf06270 */
[----:B------:R-:W-:Y:S05]  /*0040*/  @P0 EXIT ;  /* 0x000000000000094d */ /* 0x000fea0003800000 */
[----:B------:R-:W0:Y:S01]  /*0050*/  LDC.64 R2, c[0x0][0x380] ;  /* 0x0000e000ff027b82 */ /* 0x000e220000000a00 */
[----:B------:R-:W1:Y:S07]  /*0060*/  LDCU.64 UR4, c[0x0][0x358] ;  /* 0x00006b00ff0477ac */ /* 0x000e6e0008000a00 */
[----:B------:R-:W2:Y:S08]  /*0070*/  LDC.64 R4, c[0x0][0x388] ;  /* 0x0000e200ff047b82 */ /* 0x000eb00000000a00 */
[----:B------:R-:W3:Y:S01]  /*0080*/  LDC.64 R6, c[0x0][0x390] ;  /* 0x0000e400ff067b82 */ /* 0x000ee20000000a00 */
[----:B0-----:R-:W-:-:S06]  /*0090*/  IMAD.WIDE.U32 R2, R9, 0x4, R2 ;  /* 0x0000000409027825 */ /* 0x001fcc00078e0002 */
[----:B-1----:R-:W4:Y:S01]  /*00a0*/  LDG.E R2, desc[UR4][R2.64] ;  /* 0x0000000402027981 */ /* 0x002f22000c1e1900 */
[----:B--2---:R-:W-:-:S06]  /*00b0*/  IMAD.WIDE.U32 R4, R9, 0x4, R4 ;  /* 0x0000000409047825 */ /* 0x004fcc00078e0004 */
[----:B------:R-:W4:Y:S01]  /*00c0*/  LDG.E R5, desc[UR4][R4.64] ;  /* 0x0000000404057981 */ /* 0x000f22000c1e1900 */
[----:B---3--:R-:W-:Y:S01]  /*00d0*/  IMAD.WIDE.U32 R6, R9, 0x4, R6 ;  /* 0x0000000409067825 */ /* 0x008fe200078e0006 */
[----:B----4-:R-:W-:-:S05]  /*00e0*/  IADD3 R9, PT, PT, R2, R5, RZ ;  /* 0x0000000502097210 */ /* 0x010fca0007ffe0ff */
[----:B------:R-:W-:Y:S01]  /*00f0*/  STG.E desc[UR4][R6.64], R9 ;  /* 0x0000000906007986 */ /* 0x000fe2000c101904 */
[----:B------:R-:W-:Y:S05]  /*0100*/  EXIT ;  /* 0x000000000000794d */ /* 0x000fea0003800000 */
.L_x_0:
[----:B------:R-:W-:-:S00]  /*0110*/  BRA `(.L_x_0) ;  /* 0xfffffffc00fc7947 */ /* 0x000fc0000383ffff */
[----:B------:R-:W-:-:S00]  /*0120*/  NOP ;  /* 0x0000000000007918 */ /* 0x000fc00000000000 */
        /* <DEDUP_REMOVED lines=13> */
.L_x_11:


//--------------------- .text._Z14generateVectorPiP17curandStateXORWOWi --------------------------
	.section	.text._Z14generateVectorPiP17curandStateXORWOWi,"ax",@progbits
	.align	128
        .global         _Z14generateVectorPiP17curandStateXORWOWi
        .type           _Z14generateVectorPiP17curandStateXORWOWi,@function
        .size           _Z14generateVectorPiP17curandStateXORWOWi,(.L_x_12 - _Z14generateVectorPiP17curandStateXORWOWi)
        .other          _Z14generateVectorPiP17curandStateXORWOWi,@"STO_CUDA_ENTRY STV_DEFAULT"
_Z14generateVectorPiP17curandStateXORWOWi:
.text._Z14generateVectorPiP17curandStateXORWOWi:
[----:B------:R-:W-:Y:S01]  /*0000*/  LDC R1, c[0x0][0x37c] ;  /* 0x0000df00ff017b82 */ /* 0x000fe20000000800 */
[----:B------:R-:W0:Y:S01]  /*0010*/  S2R R15, SR_TID.X ;  /* 0x00000000000f7919 */ /* 0x000e220000002100 */
[----:B------:R-:W0:Y:S02]  /*0020*/  LDCU UR4, c[0x0][0x390] ;  /* 0x00007200ff0477ac */ /* 0x000e240008000800 */
[----:B0-----:R-:W-:-:S13]  /*0030*/  ISETP.GE.AND P0, PT, R15, UR4, PT ;  /* 0x000000040f007c0c */ /* 0x001fda000bf06270 */
[----:B------:R-:W-:Y:S05]  /*0040*/  @P0 EXIT ;  /* 0x000000000000094d */ /* 0x000fea0003800000 */
[----:B------:R-:W0:Y:S01]  /*0050*/  LDC.64 R2, c[0x0][0x388] ;  /* 0x0000e200ff027b82 */ /* 0x000e220000000a00 */
[----:B------:R-:W1:Y:S01]  /*0060*/  LDCU.64 UR4, c[0x0][0x358] ;  /* 0x00006b00ff0477ac */ /* 0x000e620008000a00 */
[----:B0-----:R-:W-:-:S05]  /*0070*/  IMAD.WIDE.U32 R2, R15, 0x30, R2 ;  /* 0x000000300f027825 */ /* 0x001fca00078e0002 */
[----:B-1----:R-:W2:Y:S04]  /*0080*/  LDG.E.64 R10, desc[UR4][R2.64] ;  /* 0x00000004020a7981 */ /* 0x002ea8000c1e1b00 */
[----:B------:R-:W3:Y:S04]  /*0090*/  LDG.E.64 R6, desc[UR4][R2.64+0x10] ;  /* 0x0000100402067981 */ /* 0x000ee8000c1e1b00 */
[----:B------:R-:W4:Y:S01]  /*00a0*/  LDG.E.64 R4, desc[UR4][R2.64+0x8] ;  /* 0x0000080402047981 */ /* 0x000f22000c1e1b00 */
[----:B--2---:R-:W-:Y:S02]  /*00b0*/  SHF.R.U32.HI R0, RZ, 0x2, R11 ;  /* 0x00000002ff007819 */ /* 0x004fe4000001160b */
[----:B------:R-:W-:-:S02]  /*00c0*/  IADD3 R10, PT, PT, R10, 0x587c5, RZ ;  /* 0x000587c50a0a7810 */ /* 0x000fc40007ffe0ff */
[----:B------:R-:W-:Y:S01]  /*00d0*/  LOP3.LUT R0, R0, R11, RZ, 0x3c, !PT ;  /* 0x0000000b00007212 */ /* 0x000fe200078e3cff */
[----:B---3--:R-:W-:Y:S01]  /*00e0*/  IMAD.SHL.U32 R9, R7, 0x10, RZ ;  /* 0x0000001007097824 */ /* 0x008fe200078e00ff */
[----:B------:R-:W-:Y:S01]  /*00f0*/  MOV R17, R6 ;  /* 0x0000000600117202 */ /* 0x000fe20000000f00 */
[----:B------:R-:W-:Y:S01]  /*0100*/  IMAD.MOV.U32 R18, RZ, RZ, R7 ;  /* 0x000000ffff127224 */ /* 0x000fe200078e0007 */
[----:B----4-:R-:W-:Y:S01]  /*0110*/  MOV R16, R5 ;  /* 0x0000000500107202 */ /* 0x010fe20000000f00 */
[----:B------:R-:W-:-:S04]  /*0120*/  IMAD.SHL.U32 R8, R0, 0x2, RZ ;  /* 0x0000000200087824 */ /* 0x000fc800078e00ff */
[----:B------:R-:W-:Y:S01]  /*0130*/  STG.E.64 desc[UR4][R2.64+0x8], R16 ;  /* 0x0000081002007986 */ /* 0x000fe2000c101b04 */
[----:B------:R-:W-:Y:S02]  /*0140*/  LOP3.LUT R0, R0, R8, R9, 0x96, !PT ;  /* 0x0000000800007212 */ /* 0x000fe400078e9609 */
[----:B------:R-:W0:Y:S02]  /*0150*/  LDC.64 R8, c[0x0][0x380] ;  /* 0x0000e000ff087b82 */ /* 0x000e240000000a00 */
[----:B------:R-:W-:-:S05]  /*0160*/  LOP3.LUT R19, R0, R7, RZ, 0x3c, !PT ;  /* 0x0000000700137212 */ /* 0x000fca00078e3cff */
[----:B------:R-:W-:Y:S01]  /*0170*/  IMAD.IADD R0, R19, 0x1, R10 ;  /* 0x0000000113007824 */ /* 0x000fe200078e020a */
[----:B------:R-:W-:Y:S03]  /*0180*/  STG.E.64 desc[UR4][R2.64+0x10], R18 ;  /* 0x0000101202007986 */ /* 0x000fe6000c101b04 */
[----:B------:R-:W-:-:S05]  /*0190*/  IMAD.HI.U32 R11, R0, 0x51eb851f, RZ ;  /* 0x51eb851f000b7827 */ /* 0x000fca00078e00ff */
[----:B------:R-:W-:-:S05]  /*01a0*/  SHF.R.U32.HI R11, RZ, 0x5, R11 ;  /* 0x00000005ff0b7819 */ /* 0x000fca000001160b */
[----:B------:R-:W-:Y:S02]  /*01b0*/  IMAD R13, R11, -0x64, R0 ;  /* 0xffffff9c0b0d7824 */ /* 0x000fe400078e0200 */
[----:B------:R-:W-:Y:S02]  /*01c0*/  IMAD.MOV.U32 R11, RZ, RZ, R4 ;  /* 0x000000ffff0b7224 */ /* 0x000fe400078e0004 */
[----:B0-----:R-:W-:-:S03]  /*01d0*/  IMAD.WIDE.U32 R4, R15, 0x4, R8 ;  /* 0x000000040f047825 */ /* 0x001fc600078e0008 */
[----:B------:R-:W-:Y:S04]  /*01e0*/  STG.E.64 desc[UR4][R2.64], R10 ;  /* 0x0000000a02007986 */ /* 0x000fe8000c101b04 */
[----:B------:R-:W-:Y:S01]  /*01f0*/  STG.E desc[UR4][R4.64], R13 ;  /* 0x0000000d04007986 */ /* 0x000fe2000c101904 */
[----:B------:R-:W-:Y:S05]  /*0200*/  EXIT ;  /* 0x000000000000794d */ /* 0x000fea0003800000 */
.L_x_1:
        /* <DEDUP_REMOVED lines=15> */
.L_x_12:


//--------------------- .text._Z17setupRandomStatesP17curandStateXORWOWmi --------------------------
	.section	.text._Z17setupRandomStatesP17curandStateXORWOWmi,"ax",@progbits
	.align	128
        .global         _Z17setupRandomStatesP17curandStateXORWOWmi
        .type           _Z17setupRandomStatesP17curandStateXORWOWmi,@function
        .size           _Z17setupRandomStatesP17curandStateXORWOWmi,(.L_x_13 - _Z17setupRandomStatesP17curandStateXORWOWmi)
        .other          _Z17setupRandomStatesP17curandStateXORWOWmi,@"STO_CUDA_ENTRY STV_DEFAULT"
_Z17setupRandomStatesP17curandStateXORWOWmi:
.text._Z17setupRandomStatesP17curandStateXORWOWmi:
[----:B------:R-:W-:Y:S01]  /*0000*/  LDC R1, c[0x0][0x37c] ;  /* 0x0000df00ff017b82 */ /* 0x000fe20000000800 */
[----:B------:R-:W0:Y:S01]  /*0010*/  S2R R13, SR_TID.X ;  /* 0x00000000000d7919 */ /* 0x000e220000002100 */
[----:B------:R-:W0:Y:S02]  /*0020*/  LDCU UR4, c[0x0][0x390] ;  /* 0x00007200ff0477ac */ /* 0x000e240008000800 */
[----:B0-----:R-:W-:-:S13]  /*0030*/  ISETP.GE.AND P0, PT, R13, UR4, PT ;  /* 0x000000040d007c0c */ /* 0x001fda000bf06270 */
[----:B------:R-:W-:Y:S05]  /*0040*/  @P0 EXIT ;  /* 0x000000000000094d */ /* 0x000fea0003800000 */
[----:B------:R-:W0:Y:S01]  /*0050*/  LDC.64 R4, c[0x0][0x388] ;  /* 0x0000e200ff047b82 */ /* 0x000e220000000a00 */
[----:B------:R-:W1:Y:S01]  /*0060*/  LDCU.64 UR4, c[0x0][0x358] ;  /* 0x00006b00ff0477ac */ /* 0x000e620008000a00 */
[----:B------:R-:W-:Y:S01]  /*0070*/  ISETP.NE.AND P0, PT, R13, RZ, PT ;  /* 0x000000ff0d00720c */ /* 0x000fe20003f05270 */
[----:B------:R-:W-:Y:S05]  /*0080*/  BSSY.RECONVERGENT B0, `(.L_x_2) ;  /* 0x00000e6000007945 */ /* 0x000fea0003800200 */
[----:B------:R-:W2:Y:S01]  /*0090*/  LDC.64 R2, c[0x0][0x380] ;  /* 0x0000e000ff027b82 */ /* 0x000ea20000000a00 */
[----:B0-----:R-:W-:Y:S02]  /*00a0*/  LOP3.LUT R0, R4, 0xaad26b49, RZ, 0x3c, !PT ;  /* 0xaad26b4904007812 */ /* 0x001fe400078e3cff */
[----:B------:R-:W-:-:S03]  /*00b0*/  LOP3.LUT R4, R5, 0xf7dcefdd, RZ, 0x3c, !PT ;  /* 0xf7dcefdd05047812 */ /* 0x000fc600078e3cff */
[----:B------:R-:W-:Y:S02]  /*00c0*/  IMAD R0, R0, 0x4182bed5, RZ ;  /* 0x4182bed500007824 */ /* 0x000fe400078e02ff */
[----:B------:R-:W-:Y:S02]  /*00d0*/  IMAD R5, R4, -0x658354e5, RZ ;  /* 0x9a7cab1b04057824 */ /* 0x000fe400078e02ff */
[----:B--2---:R-:W-:Y:S01]  /*00e0*/  IMAD.WIDE.U32 R2, R13, 0x30, R2 ;  /* 0x000000300d027825 */ /* 0x004fe200078e0002 */
[C---:B------:R-:W-:Y:S02]  /*00f0*/  LOP3.LUT R8, R0.reuse, 0x159a55e5, RZ, 0x3c, !PT ;  /* 0x159a55e500087812 */ /* 0x040fe400078e3cff */
[C---:B------:R-:W-:Y:S01]  /*0100*/  IADD3 R6, PT, PT, R0.reuse, 0x64f0c9, R5 ;  /* 0x0064f0c900067810 */ /* 0x040fe20007ffe005 */
[C---:B------:R-:W-:Y:S01]  /*0110*/  VIADD R7, R0.reuse, 0x75bcd15 ;  /* 0x075bcd1500077836 */ /* 0x040fe20000000000 */
[----:B------:R-:W-:Y:S01]  /*0120*/  LOP3.LUT R10, R5, 0x5491333, RZ, 0x3c, !PT ;  /* 0x05491333050a7812 */ /* 0x000fe200078e3cff */
[----:B------:R-:W-:-:S02]  /*0130*/  VIADD R11, R0, 0x583f19 ;  /* 0x00583f19000b7836 */ /* 0x000fc40000000000 */
[----:B------:R-:W-:Y:S01]  /*0140*/  VIADD R9, R5, 0x1f123bb5 ;  /* 0x1f123bb505097836 */ /* 0x000fe20000000000 */
[----:B-1----:R0:W-:Y:S04]  /*0150*/  STG.E.64 desc[UR4][R2.64], R6 ;  /* 0x0000000602007986 */ /* 0x0021e8000c101b04 */
[----:B------:R0:W-:Y:S04]  /*0160*/  STG.E.64 desc[UR4][R2.64+0x8], R8 ;  /* 0x0000080802007986 */ /* 0x0001e8000c101b04 */
[----:B------:R0:W-:Y:S01]  /*0170*/  STG.E.64 desc[UR4][R2.64+0x10], R10 ;  /* 0x0000100a02007986 */ /* 0x0001e2000c101b04 */
[----:B------:R-:W-:Y:S05]  /*0180*/  @!P0 BRA `(.L_x_3) ;  /* 0x0000000c00548947 */ /* 0x000fea0003800000 */
[----:B------:R-:W-:Y:S01]  /*0190*/  IMAD.MOV.U32 R0, RZ, RZ, R13 ;  /* 0x000000ffff007224 */ /* 0x000fe200078e000d */
[----:B0-----:R-:W-:-:S07]  /*01a0*/  CS2R R10, SRZ ;  /* 0x00000000000a7805 */ /* 0x001fce000001ff00 */
.L_x_9:
[----:B0-----:R-:W-:Y:S01]  /*01b0*/  LOP3.LUT R2, R0, 0x3, RZ, 0xc0, !PT ;  /* 0x0000000300027812 */ /* 0x001fe200078ec0ff */
[----:B------:R-:W-:Y:S03]  /*01c0*/  BSSY.RECONVERGENT B1, `(.L_x_4) ;  /* 0x00000cb000017945 */ /* 0x000fe60003800200 */
[----:B------:R-:W-:-:S04]  /*01d0*/  ISETP.NE.U32.AND P0, PT, R2, RZ, PT ;  /* 0x000000ff0200720c */ /* 0x000fc80003f05070 */
[----:B------:R-:W-:-:S13]  /*01e0*/  ISETP.NE.AND.EX P0, PT, RZ, RZ, PT, P0 ;  /* 0x000000ffff00720c */ /* 0x000fda0003f05300 */
[----:B------:R-:W-:Y:S05]  /*01f0*/  @!P0 BRA `(.L_x_5) ;  /* 0x0000000c001c8947 */ /* 0x000fea0003800000 */
[----:B------:R-:W0:Y:S01]  /*0200*/  LDC.64 R6, c[0x4][RZ] ;  /* 0x01000000ff067b82 */ /* 0x000e220000000a00 */
[----:B------:R-:W-:Y:S02]  /*0210*/  IMAD.MOV.U32 R12, RZ, RZ, RZ ;  /* 0x000000ffff0c7224 */ /* 0x000fe400078e00ff */
[----:B0-----:R-:W-:-:S07]  /*0220*/  IMAD.WIDE.U32 R6, R10, 0xc80, R6 ;  /* 0x00000c800a067825 */ /* 0x001fce00078e0006 */
.L_x_8:
[----:B0-----:R-:W-:Y:S01]  /*0230*/  IMAD.MOV.U32 R13, RZ, RZ, RZ ;  /* 0x000000ffff0d7224 */ /* 0x001fe200078e00ff */
[----:B------:R-:W-:Y:S01]  /*0240*/  CS2R R2, SRZ ;  /* 0x0000000000027805 */ /* 0x000fe2000001ff00 */
[----:B------:R-:W-:Y:S01]  /*0250*/  IMAD.MOV.U32 R15, RZ, RZ, RZ ;  /* 0x000000ffff0f7224 */ /* 0x000fe200078e00ff */
[----:B------:R-:W-:-:S07]  /*0260*/  CS2R R4, SRZ ;  /* 0x0000000000047805 */ /* 0x000fce000001ff00 */
.L_x_7:
[----:B------:R-:W0:Y:S01]  /*0270*/  S2R R14, SR_TID.X ;  /* 0x00000000000e7919 */ /* 0x000e220000002100 */
[----:B------:R-:W0:Y:S02]  /*0280*/  LDC.64 R8, c[0x0][0x380] ;  /* 0x0000e000ff087b82 */ /* 0x000e240000000a00 */
[----:B0-----:R-:W-:-:S04]  /*0290*/  IMAD.WIDE.U32 R8, R14, 0x30, R8 ;  /* 0x000000300e087825 */ /* 0x001fc800078e0008 */
[----:B------:R-:W-:-:S05]  /*02a0*/  IMAD.WIDE.U32 R8, R15, 0x4, R8 ;  /* 0x000000040f087825 */ /* 0x000fca00078e0008 */
[----:B------:R0:W5:Y:S01]  /*02b0*/  LDG.E R16, desc[UR4][R8.64+0x4] ;  /* 0x0000040408107981 */ /* 0x000162000c1e1900 */
[----:B------:R-:W-:-:S07]  /*02c0*/  IMAD.MOV.U32 R17, RZ, RZ, RZ ;  /* 0x000000ffff117224 */ /* 0x000fce00078e00ff */
.L_x_6:
[----:B-----5:R-:W-:Y:S01]  /*02d0*/  SHF.R.U32.HI R24, RZ, R17, R16 ;  /* 0x00000011ff187219 */ /* 0x020fe20000011610 */
[----:B0-----:R-:W-:-:S03]  /*02e0*/  IMAD.SHL.U32 R8, R15, 0x20, RZ ;  /* 0x000000200f087824 */ /* 0x001fc600078e00ff */
[----:B------:R-:W-:Y:S01]  /*02f0*/  LOP3.LUT R9, R24, 0x1, RZ, 0xc0, !PT ;  /* 0x0000000118097812 */ /* 0x000fe200078ec0ff */
[----:B------:R-:W-:-:S03]  /*0300*/  IMAD.IADD R8, R8, 0x1, R17 ;  /* 0x0000000108087824 */ /* 0x000fc600078e0211 */
[----:B------:R-:W-:Y:S01]  /*0310*/  ISETP.NE.U32.AND P0, PT, R9, 0x1, PT ;  /* 0x000000010900780c */ /* 0x000fe20003f05070 */
[----:B------:R-:W-:-:S03]  /*0320*/  IMAD R9, R8, 0x5, RZ ;  /* 0x0000000508097824 */ /* 0x000fc600078e02ff */
[----:B------:R-:W-:Y:S01]  /*0330*/  R2P PR, R24, 0x7e ;  /* 0x0000007e18007804 */ /* 0x000fe20000000000 */
[----:B------:R-:W-:-:S08]  /*0340*/  IMAD.WIDE.U32 R8, R9, 0x4, R6 ;  /* 0x0000000409087825 */ /* 0x000fd000078e0006 */
[----:B------:R-:W2:Y:S04]  /*0350*/  @!P0 LDG.E R18, desc[UR4][R8.64] ;  /* 0x0000000408128981 */ /* 0x000ea8000c1e1900 */
[----:B------:R-:W3:Y:S04]  /*0360*/  @P1 LDG.E R22, desc[UR4][R8.64+0x14] ;  /* 0x0000140408161981 */ /* 0x000ee8000c1e1900 */
[----:B------:R-:W4:Y:S04]  /*0370*/  @!P0 LDG.E R20, desc[UR4][R8.64+0x10] ;  /* 0x0000100408148981 */ /* 0x000f28000c1e1900 */
[----:B------:R-:W4:Y:S04]  /*0380*/  @P2 LDG.E R28, desc[UR4][R8.64+0x28] ;  /* 0x00002804081c2981 */ /* 0x000f28000c1e1900 */
[----:B------:R-:W4:Y:S04]  /*0390*/  @P1 LDG.E R26, desc[UR4][R8.64+0x24] ;  /* 0x00002404081a1981 */ /* 0x000f28000c1e1900 */
[----:B------:R-:W4:Y:S04]  /*03a0*/  @P3 LDG.E R21, desc[UR4][R8.64+0x3c] ;  /* 0x00003c0408153981 */ /* 0x000f28000c1e1900 */
[----:B------:R-:W4:Y:S04]  /*03b0*/  @P2 LDG.E R19, desc[UR4][R8.64+0x38] ;  /* 0x0000380408132981 */ /* 0x000f28000c1e1900 */
[----:B------:R-:W4:Y:S04]  /*03c0*/  @P4 LDG.E R23, desc[UR4][R8.64+0x50] ;  /* 0x0000500408174981 */ /* 0x000f28000c1e1900 */
[----:B------:R-:W4:Y:S01]  /*03d0*/  @P1 LDG.E R25, desc[UR4][R8.64+0x20] ;  /* 0x0000200408191981 */ /* 0x000f22000c1e1900 */
[----:B--2---:R-:W-:-:S03]  /*03e0*/  @!P0 LOP3.LUT R13, R13, R18, RZ, 0x3c, !PT ;  /* 0x000000120d0d8212 */ /* 0x004fc600078e3cff */
[----:B------:R-:W2:Y:S01]  /*03f0*/  @!P0 LDG.E R18, desc[UR4][R8.64+0x8] ;  /* 0x0000080408128981 */ /* 0x000ea2000c1e1900 */
[----:B---3--:R-:W-:-:S03]  /*0400*/  @P1 LOP3.LUT R13, R13, R22, RZ, 0x3c, !PT ;  /* 0x000000160d0d1212 */ /* 0x008fc600078e3cff */
[----:B------:R-:W3:Y:S01]  /*0410*/  @P3 LDG.E R22, desc[UR4][R8.64+0x4c] ;  /* 0x00004c0408163981 */ /* 0x000ee2000c1e1900 */
[----:B----4-:R-:W-:-:S03]  /*0420*/  @!P0 LOP3.LUT R3, R3, R20, RZ, 0x3c, !PT ;  /* 0x0000001403038212 */ /* 0x010fc600078e3cff */
[----:B------:R-:W4:Y:S01]  /*0430*/  @P1 LDG.E R20, desc[UR4][R8.64+0x1c] ;  /* 0x00001c0408141981 */ /* 0x000f22000c1e1900 */
[----:B------:R-:W-:Y:S02]  /*0440*/  @P2 LOP3.LUT R13, R13, R28, RZ, 0x3c, !PT ;  /* 0x0000001c0d0d2212 */ /* 0x000fe400078e3cff */
[----:B------:R-:W-:Y:S02]  /*0450*/  @P1 LOP3.LUT R3, R3, R26, RZ, 0x3c, !PT ;  /* 0x0000001a03031212 */ /* 0x000fe400078e3cff */
[----:B------:R-:W4:Y:S01]  /*0460*/  @P5 LDG.E R26, desc[UR4][R8.64+0x64] ;  /* 0x00006404081a5981 */ /* 0x000f22000c1e1900 */
[----:B------:R-:W-:-:S03]  /*0470*/  @P3 LOP3.LUT R13, R13, R21, RZ, 0x3c, !PT ;  /* 0x000000150d0d3212 */ /* 0x000fc600078e3cff */
[----:B------:R-:W4:Y:S01]  /*0480*/  @!P0 LDG.E R21, desc[UR4][R8.64+0xc] ;  /* 0x00000c0408158981 */ /* 0x000f22000c1e1900 */
[----:B------:R-:W-:-:S03]  /*0490*/  @P2 LOP3.LUT R3, R3, R19, RZ, 0x3c, !PT ;  /* 0x0000001303032212 */ /* 0x000fc600078e3cff */
[----:B------:R-:W4:Y:S01]  /*04a0*/  @!P0 LDG.E R19, desc[UR4][R8.64+0x4] ;  /* 0x0000040408138981 */ /* 0x000f22000c1e1900 */
[----:B------:R-:W-:-:S03]  /*04b0*/  @P4 LOP3.LUT R13, R13, R23, RZ, 0x3c, !PT ;  /* 0x000000170d0d4212 */ /* 0x000fc600078e3cff */
[----:B------:R-:W4:Y:S01]  /*04c0*/  @P1 LDG.E R23, desc[UR4][R8.64+0x18] ;  /* 0x0000180408171981 */ /* 0x000f22000c1e1900 */
[----:B--2---:R-:W-:-:S03]  /*04d0*/  @!P0 LOP3.LUT R5, R5, R18, RZ, 0x3c, !PT ;  /* 0x0000001205058212 */ /* 0x004fc600078e3cff */
[----:B------:R-:W2:Y:S01]  /*04e0*/  @P2 LDG.E R18, desc[UR4][R8.64+0x30] ;  /* 0x0000300408122981 */ /* 0x000ea2000c1e1900 */
[----:B---3--:R-:W-:-:S03]  /*04f0*/  @P3 LOP3.LUT R3, R3, R22, RZ, 0x3c, !PT ;  /* 0x0000001603033212 */ /* 0x008fc600078e3cff */
[----:B------:R-:W3:Y:S01]  /*0500*/  @P4 LDG.E R22, desc[UR4][R8.64+0x60] ;  /* 0x0000600408164981 */ /* 0x000ee2000c1e1900 */
[----:B----4-:R-:W-:-:S03]  /*0510*/  @P1 LOP3.LUT R5, R5, R20, RZ, 0x3c, !PT ;  /* 0x0000001405051212 */ /* 0x010fc600078e3cff */
[----:B------:R-:W4:Y:S01]  /*0520*/  @P3 LDG.E R20, desc[UR4][R8.64+0x44] ;  /* 0x0000440408143981 */ /* 0x000f22000c1e1900 */
[----:B------:R-:W-:-:S03]  /*0530*/  @P5 LOP3.LUT R13, R13, R26, RZ, 0x3c, !PT ;  /* 0x0000001a0d0d5212 */ /* 0x000fc600078e3cff */
[----:B------:R-:W4:Y:S01]  /*0540*/  @P6 LDG.E R26, desc[UR4][R8.64+0x78] ;  /* 0x00007804081a6981 */ /* 0x000f22000c1e1900 */
[----:B------:R-:W-:-:S03]  /*0550*/  @!P0 LOP3.LUT R2, R2, R21, RZ, 0x3c, !PT ;  /* 0x0000001502028212 */ /* 0x000fc600078e3cff */
[----:B------:R-:W4:Y:S01]  /*0560*/  @P2 LDG.E R21, desc[UR4][R8.64+0x34] ;  /* 0x0000340408152981 */ /* 0x000f22000c1e1900 */
[----:B------:R-:W-:-:S03]  /*0570*/  @!P0 LOP3.LUT R4, R4, R19, RZ, 0x3c, !PT ;  /* 0x0000001304048212 */ /* 0x000fc600078e3cff */
[----:B------:R-:W4:Y:S01]  /*0580*/  @P2 LDG.E R19, desc[UR4][R8.64+0x2c] ;  /* 0x00002c0408132981 */ /* 0x000f22000c1e1900 */
[----:B------:R-:W-:Y:S02]  /*0590*/  @P1 LOP3.LUT R2, R2, R25, RZ, 0x3c, !PT ;  /* 0x0000001902021212 */ /* 0x000fe400078e3cff */
[----:B------:R-:W-:Y:S01]  /*05a0*/  @P1 LOP3.LUT R4, R4, R23, RZ, 0x3c, !PT ;  /* 0x0000001704041212 */ /* 0x000fe200078e3cff */
[----:B------:R-:W4:Y:S04]  /*05b0*/  @P3 LDG.E R25, desc[UR4][R8.64+0x48] ;  /* 0x0000480408193981 */ /* 0x000f28000c1e1900 */
[----:B------:R-:W4:Y:S01]  /*05c0*/  @P3 LDG.E R23, desc[UR4][R8.64+0x40] ;  /* 0x0000400408173981 */ /* 0x000f22000c1e1900 */
[----:B------:R-:W-:Y:S02]  /*05d0*/  LOP3.LUT P0, RZ, R24, 0x80, RZ, 0xc0, !PT ;  /* 0x0000008018ff7812 */ /* 0x000fe4000780c0ff */
[----:B--2---:R-:W-:-:S02]  /*05e0*/  @P2 LOP3.LUT R5, R5, R18, RZ, 0x3c, !PT ;  /* 0x0000001205052212 */ /* 0x004fc400078e3cff */
[----:B------:R-:W2:Y:S01]  /*05f0*/  @P4 LDG.E R18, desc[UR4][R8.64+0x58] ;  /* 0x0000580408124981 */ /* 0x000ea2000c1e1900 */
[----:B---3--:R-:W-:-:S03]  /*0600*/  @P4 LOP3.LUT R3, R3, R22, RZ, 0x3c, !PT ;  /* 0x0000001603034212 */ /* 0x008fc600078e3cff */
[----:B------:R-:W3:Y:S01]  /*0610*/  @P5 LDG.E R22, desc[UR4][R8.64+0x74] ;  /* 0x0000740408165981 */ /* 0x000ee2000c1e1900 */
[----:B----4-:R-:W-:-:S03]  /*0620*/  @P3 LOP3.LUT R5, R5, R20, RZ, 0x3c, !PT ;  /* 0x0000001405053212 */ /* 0x010fc600078e3cff */
[----:B------:R-:W4:Y:S01]  /*0630*/  @P5 LDG.E R20, desc[UR4][R8.64+0x6c] ;  /* 0x00006c0408145981 */ /* 0x000f22000c1e1900 */
[----:B------:R-:W-:-:S03]  /*0640*/  @P6 LOP3.LUT R13, R13, R26, RZ, 0x3c, !PT ;  /* 0x0000001a0d0d6212 */ /* 0x000fc600078e3cff */
        /* <DEDUP_REMOVED lines=9> */
[----:B--2---:R-:W-:-:S03]  /*06e0*/  @P4 LOP3.LUT R5, R5, R18, RZ, 0x3c, !PT ;  /* 0x0000001205054212 */ /* 0x004fc600078e3cff */
        /* <DEDUP_REMOVED lines=15> */
[----:B--2---:R-:W-:-:S04]  /*07e0*/  @P6 LOP3.LUT R5, R5, R18, RZ, 0x3c, !PT ;  /* 0x0000001205056212 */ /* 0x004fc800078e3cff */
[----:B---3--:R-:W-:Y:S02]  /*07f0*/  @P0 LOP3.LUT R5, R5, R22, RZ, 0x3c, !PT ;  /* 0x0000001605050212 */ /* 0x008fe400078e3cff */
[----:B----4-:R-:W-:-:S04]  /*0800*/  @P6 LOP3.LUT R3, R3, R20, RZ, 0x3c, !PT ;  /* 0x0000001403036212 */ /* 0x010fc800078e3cff */
[----:B------:R-:W-:Y:S02]  /*0810*/  @P0 LOP3.LUT R3, R3, R26, RZ, 0x3c, !PT ;  /* 0x0000001a03030212 */ /* 0x000fe400078e3cff */
[----:B------:R-:W-:Y:S02]  /*0820*/  @P6 LOP3.LUT R2, R2, R21, RZ, 0x3c, !PT ;  /* 0x0000001502026212 */ /* 0x000fe400078e3cff */
[----:B------:R-:W-:Y:S02]  /*0830*/  @P6 LOP3.LUT R4, R4, R19, RZ, 0x3c, !PT ;  /* 0x0000001304046212 */ /* 0x000fe400078e3cff */
[----:B------:R-:W-:Y:S02]  /*0840*/  @P0 LOP3.LUT R2, R2, R25, RZ, 0x3c, !PT ;  /* 0x0000001902020212 */ /* 0x000fe400078e3cff */
[----:B------:R-:W-:Y:S02]  /*0850*/  @P0 LOP3.LUT R4, R4, R23, RZ, 0x3c, !PT ;  /* 0x0000001704040212 */ /* 0x000fe400078e3cff */
[----:B------:R-:W-:-:S13]  /*0860*/  R2P PR, R24.B1, 0x7f ;  /* 0x0000007f18007804 */ /* 0x000fda0000001000 */
[----:B------:R-:W2:Y:S04]  /*0870*/  @P0 LDG.E R18, desc[UR4][R8.64+0xa0] ;  /* 0x0000a00408120981 */ /* 0x000ea8000c1e1900 */
[----:B------:R-:W3:Y:S04]  /*0880*/  @P1 LDG.E R20, desc[UR4][R8.64+0xb4] ;  /* 0x0000b40408141981 */ /* 0x000ee8000c1e1900 */
[----:B------:R-:W4:Y:S04]  /*0890*/  @P2 LDG.E R26, desc[UR4][R8.64+0xc8] ;  /* 0x0000c804081a2981 */ /* 0x000f28000c1e1900 */
[----:B------:R-:W4:Y:S04]  /*08a0*/  @P3 LDG.E R28, desc[UR4][R8.64+0xdc] ;  /* 0x0000dc04081c3981 */ /* 0x000f28000c1e1900 */
[----:B------:R-:W4:Y:S04]  /*08b0*/  @P0 LDG.E R19, desc[UR4][R8.64+0xa4] ;  /* 0x0000a40408130981 */ /* 0x000f28000c1e1900 */
[----:B------:R-:W4:Y:S04]  /*08c0*/  @P0 LDG.E R22, desc[UR4][R8.64+0xb0] ;  /* 0x0000b00408160981 */ /* 0x000f28000c1e1900 */
[----:B------:R-:W4:Y:S04]  /*08d0*/  @P4 LDG.E R25, desc[UR4][R8.64+0xf0] ;  /* 0x0000f00408194981 */ /* 0x000f28000c1e1900 */
[----:B------:R-:W4:Y:S04]  /*08e0*/  @P0 LDG.E R21, desc[UR4][R8.64+0xac] ;  /* 0x0000ac0408150981 */ /* 0x000f28000c1e1900 */
[----:B------:R-:W4:Y:S01]  /*08f0*/  @P1 LDG.E R23, desc[UR4][R8.64+0xb8] ;  /* 0x0000b80408171981 */ /* 0x000f22000c1e1900 */
[----:B--2---:R-:W-:-:S03]  /*0900*/  @P0 LOP3.LUT R13, R13, R18, RZ, 0x3c, !PT ;  /* 0x000000120d0d0212 */ /* 0x004fc600078e3cff */
[----:B------:R-:W2:Y:S01]  /*0910*/  @P1 LDG.E R18, desc[UR4][R8.64+0xbc] ;  /* 0x0000bc0408121981 */ /* 0x000ea2000c1e1900 */
[----:B---3--:R-:W-:-:S03]  /*0920*/  @P1 LOP3.LUT R13, R13, R20, RZ, 0x3c, !PT ;  /* 0x000000140d0d1212 */ /* 0x008fc600078e3cff */
[----:B------:R-:W3:Y:S01]  /*0930*/  @P0 LDG.E R20, desc[UR4][R8.64+0xa8] ;  /* 0x0000a80408140981 */ /* 0x000ee2000c1e1900 */
[----:B----4-:R-:W-:-:S03]  /*0940*/  @P2 LOP3.LUT R13, R13, R26, RZ, 0x3c, !PT ;  /* 0x0000001a0d0d2212 */ /* 0x010fc600078e3cff */
[----:B------:R-:W4:Y:S01]  /*0950*/  @P5 LDG.E R26, desc[UR4][R8.64+0x104] ;  /* 0x00010404081a5981 */ /* 0x000f22000c1e1900 */
[----:B------:R-:W-:Y:S02]  /*0960*/  @P3 LOP3.LUT R13, R13, R28, RZ, 0x3c, !PT ;  /* 0x0000001c0d0d3212 */ /* 0x000fe400078e3cff */
[----:B------:R-:W-:Y:S02]  /*0970*/  @P0 LOP3.LUT R4, R4, R19, RZ, 0x3c, !PT ;  /* 0x0000001304040212 */ /* 0x000fe400078e3cff */
        /* <DEDUP_REMOVED lines=9> */
[----:B---3--:R-:W-:-:S03]  /*0a10*/  @P0 LOP3.LUT R5, R5, R20, RZ, 0x3c, !PT ;  /* 0x0000001405050212 */ /* 0x008fc600078e3cff */
[----:B------:R-:W3:Y:S01]  /*0a20*/  @P1 LDG.E R20, desc[UR4][R8.64+0xc4] ;  /* 0x0000c40408141981 */ /* 0x000ee2000c1e1900 */
[----:B--2---:R-:W-:-:S03]  /*0a30*/  @P1 LOP3.LUT R5, R5, R18, RZ, 0x3c, !PT ;  /* 0x0000001205051212 */ /* 0x004fc600078e3cff */
[----:B------:R-:W2:Y:S01]  /*0a40*/  @P3 LDG.E R18, desc[UR4][R8.64+0xe4] ;  /* 0x0000e40408123981 */ /* 0x000ea2000c1e1900 */
[----:B------:R-:W-:Y:S02]  /*0a50*/  LOP3.LUT P0, RZ, R24, 0x8000, RZ, 0xc0, !PT ;  /* 0x0000800018ff7812 */ /* 0x000fe4000780c0ff */
[----:B----4-:R-:W-:Y:S01]  /*0a60*/  @P5 LOP3.LUT R13, R13, R26, RZ, 0x3c, !PT ;  /* 0x0000001a0d0d5212 */ /* 0x010fe200078e3cff */
[----:B------:R-:W4:Y:S04]  /*0a70*/  @P2 LDG.E R24, desc[UR4][R8.64+0xd8] ;  /* 0x0000d80408182981 */ /* 0x000f28000c1e1900 */
[----:B------:R-:W4:Y:S01]  /*0a80*/  @P6 LDG.E R26, desc[UR4][R8.64+0x118] ;  /* 0x00011804081a6981 */ /* 0x000f22000c1e1900 */
[----:B------:R-:W-:Y:S02]  /*0a90*/  @P1 LOP3.LUT R2, R2, R19, RZ, 0x3c, !PT ;  /* 0x0000001302021212 */ /* 0x000fe400078e3cff */
[----:B------:R-:W-:Y:S01]  /*0aa0*/  @P2 LOP3.LUT R5, R5, R22, RZ, 0x3c, !PT ;  /* 0x0000001605052212 */ /* 0x000fe200078e3cff */
[----:B------:R-:W4:Y:S04]  /*0ab0*/  @P3 LDG.E R19, desc[UR4][R8.64+0xe8] ;  /* 0x0000e80408133981 */ /* 0x000f28000c1e1900 */
[----:B------:R-:W4:Y:S01]  /*0ac0*/  @P4 LDG.E R22, desc[UR4][R8.64+0xf8] ;  /* 0x0000f80408164981 */ /* 0x000f22000c1e1900 */
[----:B------:R-:W-:-:S03]  /*0ad0*/  @P2 LOP3.LUT R4, R4, R21, RZ, 0x3c, !PT ;  /* 0x0000001504042212 */ /* 0x000fc600078e3cff */
[----:B------:R-:W4:Y:S01]  /*0ae0*/  @P4 LDG.E R21, desc[UR4][R8.64+0xf4] ;  /* 0x0000f40408154981 */ /* 0x000f22000c1e1900 */
[----:B------:R-:W-:-:S03]  /*0af0*/  @P2 LOP3.LUT R2, R2, R23, RZ, 0x3c, !PT ;  /* 0x0000001702022212 */ /* 0x000fc600078e3cff */
[----:B------:R-:W4:Y:S01]  /*0b00*/  @P4 LDG.E R23, desc[UR4][R8.64+0xfc] ;  /* 0x0000fc0408174981 */ /* 0x000f22000c1e1900 */
[----:B------:R-:W-:-:S03]  /*0b10*/  @P3 LOP3.LUT R4, R4, R25, RZ, 0x3c, !PT ;  /* 0x0000001904043212 */ /* 0x000fc600078e3cff */
[----:B------:R-:W4:Y:S04]  /*0b20*/  @P5 LDG.E R25, desc[UR4][R8.64+0x108] ;  /* 0x0001080408195981 */ /* 0x000f28000c1e1900 */
[----:B------:R-:W4:Y:S01]  /*0b30*/  @P0 LDG.E R27, desc[UR4][R8.64+0x138] ;  /* 0x00013804081b0981 */ /* 0x000f22000c1e1900 */
[----:B---3--:R-:W-:-:S03]  /*0b40*/  @P1 LOP3.LUT R3, R3, R20, RZ, 0x3c, !PT ;  /* 0x0000001403031212 */ /* 0x008fc600078e3cff */
[----:B------:R-:W3:Y:S01]  /*0b50*/  @P3 LDG.E R20, desc[UR4][R8.64+0xec] ;  /* 0x0000ec0408143981 */ /* 0x000ee2000c1e1900 */
[----:B--2---:R-:W-:-:S03]  /*0b60*/  @P3 LOP3.LUT R5, R5, R18, RZ, 0x3c, !PT ;  /* 0x0000001205053212 */ /* 0x004fc600078e3cff */
[----:B------:R-:W2:Y:S01]  /*0b70*/  @P5 LDG.E R18, desc[UR4][R8.64+0x10c] ;  /* 0x00010c0408125981 */ /* 0x000ea2000c1e1900 */
        /* <DEDUP_REMOVED lines=22> */
[----:B------:R-:W-:-:S05]  /*0ce0*/  VIADD R17, R17, 0x10 ;  /* 0x0000001011117836 */ /* 0x000fca0000000000 */
[----:B------:R-:W-:Y:S02]  /*0cf0*/  ISETP.NE.AND P1, PT, R17, 0x20, PT ;  /* 0x000000201100780c */ /* 0x000fe40003f25270 */
[----:B------:R-:W-:Y:S02]  /*0d00*/  @P5 LOP3.LUT R2, R2, R19, RZ, 0x3c, !PT ;  /* 0x0000001302025212 */ /* 0x000fe400078e3cff */
[----:B------:R-:W-:Y:S02]  /*0d10*/  @P6 LOP3.LUT R4, R4, R21, RZ, 0x3c, !PT ;  /* 0x0000001504046212 */ /* 0x000fe400078e3cff */
[----:B------:R-:W-:Y:S02]  /*0d20*/  @P6 LOP3.LUT R5, R5, R22, RZ, 0x3c, !PT ;  /* 0x0000001605056212 */ /* 0x000fe400078e3cff */
[----:B------:R-:W-:Y:S02]  /*0d30*/  @P6 LOP3.LUT R2, R2, R23, RZ, 0x3c, !PT ;  /* 0x0000001702026212 */ /* 0x000fe400078e3cff */
[----:B------:R-:W-:-:S02]  /*0d40*/  @P0 LOP3.LUT R4, R4, R25, RZ, 0x3c, !PT ;  /* 0x0000001904040212 */ /* 0x000fc400078e3cff */
[----:B------:R-:W-:Y:S02]  /*0d50*/  @P0 LOP3.LUT R2, R2, R27, RZ, 0x3c, !PT ;  /* 0x0000001b02020212 */ /* 0x000fe400078e3cff */
[----:B---3--:R-:W-:-:S04]  /*0d60*/  @P5 LOP3.LUT R3, R3, R20, RZ, 0x3c, !PT ;  /* 0x0000001403035212 */ /* 0x008fc800078e3cff */
[----:B--2---:R-:W-:Y:S02]  /*0d70*/  @P6 LOP3.LUT R3, R3, R18, RZ, 0x3c, !PT ;  /* 0x0000001203036212 */ /* 0x004fe400078e3cff */
[----:B----4-:R-:W-:Y:S02]  /*0d80*/  @P0 LOP3.LUT R5, R5, R24, RZ, 0x3c, !PT ;  /* 0x0000001805050212 */ /* 0x010fe400078e3cff */
[----:B------:R-:W-:Y:S01]  /*0d90*/  @P0 LOP3.LUT R3, R3, R26, RZ, 0x3c, !PT ;  /* 0x0000001a03030212 */ /* 0x000fe200078e3cff */
[----:B------:R-:W-:Y:S06]  /*0da0*/  @P1 BRA `(.L_x_6) ;  /* 0xfffffff400481947 */ /* 0x000fec000383ffff */
[----:B------:R-:W-:-:S05]  /*0db0*/  VIADD R15, R15, 0x1 ;  /* 0x000000010f0f7836 */ /* 0x000fca0000000000 */
[----:B------:R-:W-:-:S13]  /*0dc0*/  ISETP.NE.AND P0, PT, R15, 0x5, PT ;  /* 0x000000050f00780c */ /* 0x000fda0003f05270 */
[----:B------:R-:W-:Y:S05]  /*0dd0*/  @P0 BRA `(.L_x_7) ;  /* 0xfffffff400240947 */ /* 0x000fea000383ffff */
[----:B------:R-:W0:Y:S01]  /*0de0*/  LDC.64 R8, c[0x0][0x380] ;  /* 0x0000e000ff087b82 */ /* 0x000e220000000a00 */
[----:B------:R-:W-:Y:S01]  /*0df0*/  VIADD R12, R12, 0x1 ;  /* 0x000000010c0c7836 */ /* 0x000fe20000000000 */
[----:B------:R-:W-:-:S04]  /*0e00*/  LOP3.LUT R15, R0, 0x3, RZ, 0xc0, !PT ;  /* 0x00000003000f7812 */ /* 0x000fc800078ec0ff */
[----:B------:R-:W-:Y:S01]  /*0e10*/  ISETP.GE.U32.AND P0, PT, R12, R15, PT ;  /* 0x0000000f0c00720c */ /* 0x000fe20003f06070 */
[----:B0-----:R-:W-:-:S05]  /*0e20*/  IMAD.WIDE.U32 R8, R14, 0x30, R8 ;  /* 0x000000300e087825 */ /* 0x001fca00078e0008 */
[----:B------:R0:W-:Y:S04]  /*0e30*/  STG.E.64 desc[UR4][R8.64+0x8], R4 ;  /* 0x0000080408007986 */ /* 0x0001e8000c101b04 */
[----:B------:R0:W-:Y:S04]  /*0e40*/  STG.E.64 desc[UR4][R8.64+0x10], R2 ;  /* 0x0000100208007986 */ /* 0x0001e8000c101b04 */
[----:B------:R0:W-:Y:S01]  /*0e50*/  STG.E desc[UR4][R8.64+0x4], R13 ;  /* 0x0000040d08007986 */ /* 0x0001e2000c101904 */
[----:B------:R-:W-:Y:S05]  /*0e60*/  @!P0 BRA `(.L_x_8) ;  /* 0xfffffff000f08947 */ /* 0x000fea000383ffff */
.L_x_5:
[----:B------:R-:W-:Y:S05]  /*0e70*/  BSYNC.RECONVERGENT B1 ;  /* 0x0000000000017941 */ /* 0x000fea0003800200 */
.L_x_4:
[----:B------:R-:W-:Y:S01]  /*0e80*/  ISETP.GT.U32.AND P0, PT, R0, 0x3, PT ;  /* 0x000000030000780c */ /* 0x000fe20003f04070 */
[----:B------:R-:W-:Y:S01]  /*0e90*/  VIADD R10, R10, 0x1 ;  /* 0x000000010a0a7836 */ /* 0x000fe20000000000 */
[--C-:B------:R-:W-:Y:S02]  /*0ea0*/  SHF.R.U64 R0, R0, 0x2, R11.reuse ;  /* 0x0000000200007819 */ /* 0x100fe4000000120b */
[----:B------:R-:W-:Y:S02]  /*0eb0*/  ISETP.GT.U32.AND.EX P0, PT, R11, RZ, PT, P0 ;  /* 0x000000ff0b00720c */ /* 0x000fe40003f04100 */
[----:B------:R-:W-:-:S11]  /*0ec0*/  SHF.R.U32.HI R11, RZ, 0x2, R11 ;  /* 0x00000002ff0b7819 */ /* 0x000fd6000001160b */
[----:B------:R-:W-:Y:S05]  /*0ed0*/  @P0 BRA `(.L_x_9) ;  /* 0xfffffff000b40947 */ /* 0x000fea000383ffff */
.L_x_3:
[----:B------:R-:W-:Y:S05]  /*0ee0*/  BSYNC.RECONVERGENT B0 ;  /* 0x0000000000007941 */ /* 0x000fea0003800200 */
.L_x_2:
[----:B0-----:R-:W0:Y:S01]  /*0ef0*/  S2R R5, SR_TID.X ;  /* 0x0000000000057919 */ /* 0x001e220000002100 */
[----:B------:R-:W0:Y:S02]  /*0f00*/  LDC.64 R2, c[0x0][0x380] ;  /* 0x0000e000ff027b82 */ /* 0x000e240000000a00 */
[----:B0-----:R-:W-:-:S05]  /*0f10*/  IMAD.WIDE.U32 R2, R5, 0x30, R2 ;  /* 0x0000003005027825 */ /* 0x001fca00078e0002 */
[----:B------:R-:W-:Y:S04]  /*0f20*/  STG.E.64 desc[UR4][R2.64+0x18], RZ ;  /* 0x000018ff02007986 */ /* 0x000fe8000c101b04 */
[----:B------:R-:W-:Y:S04]  /*0f30*/  STG.E desc[UR4][R2.64+0x20], RZ ;  /* 0x000020ff02007986 */ /* 0x000fe8000c101904 */
[----:B------:R-:W-:Y:S01]  /*0f40*/  STG.E.64 desc[UR4][R2.64+0x28], RZ ;  /* 0x000028ff02007986 */ /* 0x000fe2000c101b04 */
[----:B------:R-:W-:Y:S05]  /*0f50*/  EXIT ;  /* 0x000000000000794d */ /* 0x000fea0003800000 */
.L_x_10:
        /* <DEDUP_REMOVED lines=10> */
.L_x_13:


//--------------------- .nv.global.init           --------------------------
	.section	.nv.global.init,"aw",@progbits
	.align	4
.nv.global.init:
	.type		mrg32k3aM1SubSeq,@object
	.size		mrg32k3aM1SubSeq,(mrg32k3aM2SubSeq - mrg32k3aM1SubSeq)
mrg32k3aM1SubSeq:
        /*0000*/ 	.byte	0x0b, 0xcc, 0xee, 0x04, 0x73, 0x29, 0x8b, 0x6f, 0xf6, 0x53, 0x03, 0xf6, 0x23, 0xf6, 0xea, 0xda
        /* <DEDUP_REMOVED lines=125> */
	.type		mrg32k3aM2SubSeq,@object
	.size		mrg32k3aM2SubSeq,(mrg32k3aM1 - mrg32k3aM2SubSeq)
mrg32k3aM2SubSeq:
        /* <DEDUP_REMOVED lines=126> */
	.type		mrg32k3aM1,@object
	.size		mrg32k3aM1,(mrg32k3aM1Seq - mrg32k3aM1)
mrg32k3aM1:
        /* <DEDUP_REMOVED lines=144> */
	.type		mrg32k3aM1Seq,@object
	.size		mrg32k3aM1Seq,(mrg32k3aM2 - mrg32k3aM1Seq)
mrg32k3aM1Seq:
        /* <DEDUP_REMOVED lines=144> */
	.type		mrg32k3aM2,@object
	.size		mrg32k3aM2,(mrg32k3aM2Seq - mrg32k3aM2)
mrg32k3aM2:
        /* <DEDUP_REMOVED lines=144> */
	.type		mrg32k3aM2Seq,@object
	.size		mrg32k3aM2Seq,(precalc_xorwow_matrix - mrg32k3aM2Seq)
mrg32k3aM2Seq:
        /* <DEDUP_REMOVED lines=144> */
	.type		precalc_xorwow_matrix,@object
	.size		precalc_xorwow_matrix,(precalc_xorwow_offset_matrix - precalc_xorwow_matrix)
precalc_xorwow_matrix:
        /* <DEDUP_REMOVED lines=6400> */
	.type		precalc_xorwow_offset_matrix,@object
	.size		precalc_xorwow_offset_matrix,(.L_1 - precalc_xorwow_offset_matrix)
precalc_xorwow_offset_matrix:
        /* <DEDUP_REMOVED lines=6400> */
.L_1:


//--------------------- .nv.shared.reserved.0     --------------------------
	.section	.nv.shared.reserved.0,"aw",@nobits
	.weak		__nv_reservedSMEM_offset_0_alias
	.size		__nv_reservedSMEM_offset_0_alias, 0, 64
	.other		__nv_reservedSMEM_offset_0_alias,@"STO_CUDA_RESERVED_SHARED STV_DEFAULT"
__nv_reservedSMEM_offset_0_alias:
	.zero		0
	.zero		64


//--------------------- .nv.constant0._Z10sumVectorsPiS_S_i --------------------------
	.section	.nv.constant0._Z10sumVectorsPiS_S_i,"a",@progbits
	.sectionflags	@""
	.align	4
.nv.constant0._Z10sumVectorsPiS_S_i:
	.zero		924


//--------------------- .nv.constant0._Z14generateVectorPiP17curandStateXORWOWi --------------------------
	.section	.nv.constant0._Z14generateVectorPiP17curandStateXORWOWi,"a",@progbits
	.sectionflags	@""
	.align	4
.nv.constant0._Z14generateVectorPiP17curandStateXORWOWi:
	.zero		916


//--------------------- .nv.constant0._Z17setupRandomStatesP17curandStateXORWOWmi --------------------------
	.section	.nv.constant0._Z17setupRandomStatesP17curandStateXORWOWmi,"a",@progbits
	.sectionflags	@""
	.align	4
.nv.constant0._Z17setupRandomStatesP17curandStateXORWOWmi:
	.zero		916


//--------------------- SYMBOLS --------------------------

	.type		.nv.reservedSmem.offset0,@object
	.size		.nv.reservedSmem.offset0,0x4
